//
// Generated by NVIDIA NVVM Compiler
//
// Compiler Build ID: CL-36424714
// Cuda compilation tools, release 13.0, V13.0.88
// Based on NVVM 20.0.0
//

.version 9.0
.target sm_100
.address_size 64

	// .globl	_Z9reduceSumPiS_i
.extern .shared .align 16 .b8 partialSum[];

.visible .entry _Z9reduceSumPiS_i(
	.param .u64 .ptr .align 1 _Z9reduceSumPiS_i_param_0,
	.param .u64 .ptr .align 1 _Z9reduceSumPiS_i_param_1,
	.param .u32 _Z9reduceSumPiS_i_param_2
)
{
	.reg .pred 	%p<4>;
	.reg .b32 	%r<28>;
	.reg .b64 	%rd<11>;

	ld.param.u64 	%rd2, [_Z9reduceSumPiS_i_param_0];
	ld.param.u64 	%rd1, [_Z9reduceSumPiS_i_param_1];
	cvta.to.global.u64 	%rd3, %rd2;
	mov.u32 	%r1, %tid.x;
	mov.u32 	%r2, %ctaid.x;
	mov.u32 	%r3, %ntid.x;
	mul.lo.s32 	%r8, %r2, %r3;
	shl.b32 	%r9, %r8, 1;
	add.s32 	%r10, %r9, %r1;
	mul.wide.u32 	%rd4, %r10, 4;
	add.s64 	%rd5, %rd3, %rd4;
	ld.global.u32 	%r11, [%rd5];
	shl.b32 	%r12, %r1, 2;
	mov.u32 	%r13, partialSum;
	add.s32 	%r14, %r13, %r12;
	st.shared.u32 	[%r14], %r11;
	add.s32 	%r15, %r10, %r3;
	mul.wide.u32 	%rd6, %r15, 4;
	add.s64 	%rd7, %rd3, %rd6;
	ld.global.u32 	%r16, [%rd7];
	shl.b32 	%r17, %r3, 2;
	add.s32 	%r18, %r14, %r17;
	st.shared.u32 	[%r18], %r16;
	add.s32 	%r4, %r14, %r12;
	mov.b32 	%r27, 1;
$L__BB0_1:
	bar.sync 	0;
	add.s32 	%r19, %r27, -1;
	and.b32  	%r20, %r19, %r1;
	setp.ne.s32 	%p1, %r20, 0;
	@%p1 bra 	$L__BB0_3;
	shl.b32 	%r21, %r27, 2;
	add.s32 	%r22, %r4, %r21;
	ld.shared.u32 	%r23, [%r22];
	ld.shared.u32 	%r24, [%r4];
	add.s32 	%r25, %r24, %r23;
	st.shared.u32 	[%r4], %r25;
$L__BB0_3:
	shl.b32 	%r27, %r27, 1;
	setp.le.u32 	%p2, %r27, %r3;
	@%p2 bra 	$L__BB0_1;
	bar.sync 	0;
	setp.ne.s32 	%p3, %r1, 0;
	@%p3 bra 	$L__BB0_6;
	ld.shared.u32 	%r26, [partialSum];
	cvta.to.global.u64 	%rd8, %rd1;
	mul.wide.u32 	%rd9, %r2, 4;
	add.s64 	%rd10, %rd8, %rd9;
	st.global.u32 	[%rd10], %r26;
$L__BB0_6:
	ret;

}


// ===== COMPILED SASS (sm_100) =====

	.target	sm_100

	.elftype	@"ET_EXEC"


//--------------------- .note.nv.tkinfo           --------------------------
	.section	.note.nv.tkinfo,"",@"SHT_NOTE"
	.sectionflags	@"SHF_NOTE_NV_TKINFO"
	.tkinfo
        /*0018*/ 	.word	0x00000002
        /*0030*/ 	.string	""
        /*0030*/ 	.string	"ptxas"
        /*0030*/ 	.string	"Cuda compilation tools, release 13.0, V13.0.88"
        /*0030*/ 	.string	"Build cuda_13.0.r13.0/compiler.36424714_0"
        /*0030*/ 	.string	"-arch sm_100 -m 64 "



//--------------------- .note.nv.cuinfo           --------------------------
	.section	.note.nv.cuinfo,"",@"SHT_NOTE"
	.sectionflags	@"SHF_NOTE_NV_CUINFO"
        /*0018*/ 	.short	0x0002
        /*001a*/ 	.short	0x0064
        /*001c*/ 	.short	0x0082
	.zero		2


//--------------------- .nv.info                  --------------------------
	.section	.nv.info,"",@"SHT_CUDA_INFO"
	.align	4


	//----- nvinfo : EIATTR_REGCOUNT
	.align		4
        /*0000*/ 	.byte	0x04, 0x2f
        /*0002*/ 	.short	(.L_1 - .L_0)
	.align		4
.L_0:
        /*0004*/ 	.word	index@(_Z9reduceSumPiS_i)
        /*0008*/ 	.word	0x00000012


	//----- nvinfo : EIATTR_FRAME_SIZE
	.align		4
.L_1:
        /*000c*/ 	.byte	0x04, 0x11
        /*000e*/ 	.short	(.L_3 - .L_2)
	.align		4
.L_2:
        /*0010*/ 	.word	index@(_Z9reduceSumPiS_i)
        /*0014*/ 	.word	0x00000000


	//----- nvinfo : EIATTR_MIN_STACK_SIZE
	.align		4
.L_3:
        /*0018*/ 	.byte	0x04, 0x12
        /*001a*/ 	.short	(.L_5 - .L_4)
	.align		4
.L_4:
        /*001c*/ 	.word	index@(_Z9reduceSumPiS_i)
        /*0020*/ 	.word	0x00000000
.L_5:


//--------------------- .nv.compat                --------------------------
	.section	.nv.compat,"",@"SHT_CUDA_COMPAT_INFO"
	.align	4
        /*0000*/ 	.byte	0x02, 0x09, 0x00, 0x00, 0x02, 0x02, 0x01, 0x00, 0x02, 0x05, 0x05, 0x00, 0x03, 0x07, 0x01, 0x01
        /*0010*/ 	.byte	0x02, 0x03, 0x00, 0x00, 0x02, 0x06, 0x01, 0x00, 0x04, 0x0b, 0x08, 0x00, 0x09, 0x00, 0x00, 0x00
        /*0020*/ 	.byte	0x00, 0x00, 0x00, 0x00


//--------------------- .nv.info._Z9reduceSumPiS_i --------------------------
	.section	.nv.info._Z9reduceSumPiS_i,"",@"SHT_CUDA_INFO"
	.sectionflags	@""
	.align	4


	//----- nvinfo : EIATTR_CUDA_API_VERSION
	.align		4
        /*0000*/ 	.byte	0x04, 0x37
        /*0002*/ 	.short	(.L_7 - .L_6)
.L_6:
        /*0004*/ 	.word	0x00000082


	//----- nvinfo : EIATTR_KPARAM_INFO
	.align		4
.L_7:
        /*0008*/ 	.byte	0x04, 0x17
        /*000a*/ 	.short	(.L_9 - .L_8)
.L_8:
        /*000c*/ 	.word	0x00000000
        /*0010*/ 	.short	0x0002
        /*0012*/ 	.short	0x0010
        /*0014*/ 	.byte	0x00, 0xf0, 0x11, 0x00


	//----- nvinfo : EIATTR_KPARAM_INFO
	.align		4
.L_9:
        /*0018*/ 	.byte	0x04, 0x17
        /*001a*/ 	.short	(.L_11 - .L_10)
.L_10:
        /*001c*/ 	.word	0x00000000
        /*0020*/ 	.short	0x0001
        /*0022*/ 	.short	0x0008
        /*0024*/ 	.byte	0x00, 0xf5, 0x21, 0x00


	//----- nvinfo : EIATTR_KPARAM_INFO
	.align		4
.L_11:
        /*0028*/ 	.byte	0x04, 0x17
        /*002a*/ 	.short	(.L_13 - .L_12)
.L_12:
        /*002c*/ 	.word	0x00000000
        /*0030*/ 	.short	0x0000
        /*0032*/ 	.short	0x0000
        /*0034*/ 	.byte	0x00, 0xf5, 0x21, 0x00


	//----- nvinfo : EIATTR_SPARSE_MMA_MASK
	.align		4
.L_13:
        /*0038*/ 	.byte	0x03, 0x50
        /*003a*/ 	.short	0x0000


	//----- nvinfo : EIATTR_MAXREG_COUNT
	.align		4
        /*003c*/ 	.byte	0x03, 0x1b
        /*003e*/ 	.short	0x00ff


	//----- nvinfo : EIATTR_NUM_BARRIERS
	.align		4
        /*0040*/ 	.byte	0x02, 0x4c
        /*0042*/ 	.byte	0x01
	.zero		1


	//----- nvinfo : EIATTR_MERCURY_ISA_VERSION
	.align		4
        /*0044*/ 	.byte	0x03, 0x5f
        /*0046*/ 	.short	0x0101


	//----- nvinfo : EIATTR_VRC_CTA_INIT_COUNT
	.align		4
        /*0048*/ 	.byte	0x02, 0x4a
	.zero		1
	.zero		1


	//----- nvinfo : EIATTR_EXIT_INSTR_OFFSETS
	.align		4
        /*004c*/ 	.byte	0x04, 0x1c
        /*004e*/ 	.short	(.L_15 - .L_14)


	//   ....[0]....
.L_14:
        /*0050*/ 	.word	0x00000230


	//   ....[1]....
        /*0054*/ 	.word	0x000002b0


	//----- nvinfo : EIATTR_CBANK_PARAM_SIZE
	.align		4
.L_15:
        /*0058*/ 	.byte	0x03, 0x19
        /*005a*/ 	.short	0x0014


	//----- nvinfo : EIATTR_PARAM_CBANK
	.align		4
        /*005c*/ 	.byte	0x04, 0x0a
        /*005e*/ 	.short	(.L_17 - .L_16)
	.align		4
.L_16:
        /*0060*/ 	.word	index@(.nv.constant0._Z9reduceSumPiS_i)
        /*0064*/ 	.short	0x0380
        /*0066*/ 	.short	0x0014


	//----- nvinfo : EIATTR_SW_WAR
	.align		4
.L_17:
        /*0068*/ 	.byte	0x04, 0x36
        /*006a*/ 	.short	(.L_19 - .L_18)
.L_18:
        /*006c*/ 	.word	0x00000008
.L_19:


//--------------------- .nv.callgraph             --------------------------
	.section	.nv.callgraph,"",@"SHT_CUDA_CALLGRAPH"
	.align	4
	.sectionentsize	8
	.align		4
        /*0000*/ 	.word	0x00000000
	.align		4
        /*0004*/ 	.word	0xffffffff
	.align		4
        /*0008*/ 	.word	0x00000000
	.align		4
        /*000c*/ 	.word	0xfffffffe
	.align		4
        /*0010*/ 	.word	0x00000000
	.align		4
        /*0014*/ 	.word	0xfffffffd
	.align		4
        /*0018*/ 	.word	0x00000000
	.align		4
        /*001c*/ 	.word	0xfffffffc


//--------------------- .text._Z9reduceSumPiS_i   --------------------------
	.section	.text._Z9reduceSumPiS_i,"ax",@progbits
	.align	128
        .global         _Z9reduceSumPiS_i
        .type           _Z9reduceSumPiS_i,@function
        .size           _Z9reduceSumPiS_i,(.L_x_2 - _Z9reduceSumPiS_i)
        .other          _Z9reduceSumPiS_i,@"STO_CUDA_ENTRY STV_DEFAULT"
_Z9reduceSumPiS_i:
.text._Z9reduceSumPiS_i:
[----:B------:R-:W-:Y:S01]  /*0000*/  LDC R1, c[0x0][0x37c] ;  /* 0x0000df00ff017b82 */ /* 0x000fe20000000800 */
[----:B------:R-:W0:Y:S07]  /*0010*/  S2R R15, SR_CTAID.X ;  /* 0x00000000000f7919 */ /* 0x000e2e0000002500 */
[----:B------:R-:W0:Y:S01]  /*0020*/  LDC R6, c[0x0][0x360] ;  /* 0x0000d800ff067b82 */ /* 0x000e220000000800 */
[----:B------:R-:W1:Y:S01]  /*0030*/  LDCU.64 UR6, c[0x0][0x358] ;  /* 0x00006b00ff0677ac */ /* 0x000e620008000a00 */
[----:B------:R-:W2:Y:S06]  /*0040*/  S2R R13, SR_TID.X ;  /* 0x00000000000d7919 */ /* 0x000eac0000002100 */
[----:B------:R-:W3:Y:S01]  /*0050*/  LDC.64 R4, c[0x0][0x380] ;  /* 0x0000e000ff047b82 */ /* 0x000ee20000000a00 */
[----:B0-----:R-:W-:-:S05]  /*0060*/  IMAD R0, R15, R6, RZ ;  /* 0x000000060f007224 */ /* 0x001fca00078e02ff */
[----:B--2---:R-:W-:-:S04]  /*0070*/  LEA R3, R0, R13, 0x1 ;  /* 0x0000000d00037211 */ /* 0x004fc800078e08ff */
[C---:B------:R-:W-:Y:S01]  /*0080*/  IADD3 R7, PT, PT, R3.reuse, R6, RZ ;  /* 0x0000000603077210 */ /* 0x040fe20007ffe0ff */
[----:B---3--:R-:W-:-:S04]  /*0090*/  IMAD.WIDE.U32 R2, R3, 0x4, R4 ;  /* 0x0000000403027825 */ /* 0x008fc800078e0004 */
[----:B------:R-:W-:Y:S02]  /*00a0*/  IMAD.WIDE.U32 R4, R7, 0x4, R4 ;  /* 0x0000000407047825 */ /* 0x000fe400078e0004 */
[----:B-1----:R-:W2:Y:S04]  /*00b0*/  LDG.E R2, desc[UR6][R2.64] ;  /* 0x0000000602027981 */ /* 0x002ea8000c1e1900 */
[----:B------:R-:W3:Y:S01]  /*00c0*/  LDG.E R4, desc[UR6][R4.64] ;  /* 0x0000000604047981 */ /* 0x000ee2000c1e1900 */
[----:B------:R-:W0:Y:S01]  /*00d0*/  S2UR UR5, SR_CgaCtaId ;  /* 0x00000000000579c3 */ /* 0x000e220000008800 */
[----:B------:R-:W-:Y:S01]  /*00e0*/  UMOV UR4, 0x400 ;  /* 0x0000040000047882 */ /* 0x000fe20000000000 */
[----:B------:R-:W-:Y:S01]  /*00f0*/  HFMA2 R11, -RZ, RZ, 0, 5.9604644775390625e-08 ;  /* 0x00000001ff0b7431 */ /* 0x000fe200000001ff */
[----:B0-----:R-:W-:-:S06]  /*0100*/  ULEA UR4, UR5, UR4, 0x18 ;  /* 0x0000000405047291 */ /* 0x001fcc000f8ec0ff */
[----:B------:R-:W-:-:S05]  /*0110*/  LEA R7, R13, UR4, 0x2 ;  /* 0x000000040d077c11 */ /* 0x000fca000f8e10ff */
[--C-:B------:R-:W-:Y:S02]  /*0120*/  IMAD R9, R6, 0x4, R7.reuse ;  /* 0x0000000406097824 */ /* 0x100fe400078e0207 */
[----:B------:R-:W-:Y:S01]  /*0130*/  IMAD R0, R13, 0x4, R7 ;  /* 0x000000040d007824 */ /* 0x000fe200078e0207 */
[----:B--2---:R0:W-:Y:S04]  /*0140*/  STS [R7], R2 ;  /* 0x0000000207007388 */ /* 0x0041e80000000800 */
[----:B---3--:R0:W-:Y:S02]  /*0150*/  STS [R9], R4 ;  /* 0x0000000409007388 */ /* 0x0081e40000000800 */
.L_x_0:
[----:B------:R-:W-:Y:S01]  /*0160*/  BAR.SYNC.DEFER_BLOCKING 0x0 ;  /* 0x0000000000007b1d */ /* 0x000fe20000010000 */
[----:B0-----:R-:W-:-:S04]  /*0170*/  IADD3 R2, PT, PT, R11, -0x1, RZ ;  /* 0xffffffff0b027810 */ /* 0x001fc80007ffe0ff */
[----:B------:R-:W-:-:S13]  /*0180*/  LOP3.LUT P0, RZ, R2, R13, RZ, 0xc0, !PT ;  /* 0x0000000d02ff7212 */ /* 0x000fda000780c0ff */
[C---:B------:R-:W-:Y:S02]  /*0190*/  @!P0 IMAD R2, R11.reuse, 0x4, R0 ;  /* 0x000000040b028824 */ /* 0x040fe400078e0200 */
[----:B------:R-:W-:Y:S01]  /*01a0*/  IMAD.SHL.U32 R11, R11, 0x2, RZ ;  /* 0x000000020b0b7824 */ /* 0x000fe200078e00ff */
[----:B------:R-:W-:Y:S04]  /*01b0*/  @!P0 LDS R3, [R0] ;  /* 0x0000000000038984 */ /* 0x000fe80000000800 */
[----:B------:R-:W0:Y:S02]  /*01c0*/  @!P0 LDS R2, [R2] ;  /* 0x0000000002028984 */ /* 0x000e240000000800 */
[----:B0-----:R-:W-:-:S05]  /*01d0*/  @!P0 IADD3 R3, PT, PT, R2, R3, RZ ;  /* 0x0000000302038210 */ /* 0x001fca0007ffe0ff */
[----:B------:R1:W-:Y:S01]  /*01e0*/  @!P0 STS [R0], R3 ;  /* 0x0000000300008388 */ /* 0x0003e20000000800 */
[----:B------:R-:W-:-:S13]  /*01f0*/  ISETP.GT.U32.AND P0, PT, R11, R6, PT ;  /* 0x000000060b00720c */ /* 0x000fda0003f04070 */
[----:B-1----:R-:W-:Y:S05]  /*0200*/  @!P0 BRA `(.L_x_0) ;  /* 0xfffffffc00d48947 */ /* 0x002fea000383ffff */
[----:B------:R-:W-:Y:S01]  /*0210*/  BAR.SYNC.DEFER_BLOCKING 0x0 ;  /* 0x0000000000007b1d */ /* 0x000fe20000010000 */
[----:B------:R-:W-:-:S13]  /*0220*/  ISETP.NE.AND P0, PT, R13, RZ, PT ;  /* 0x000000ff0d00720c */ /* 0x000fda0003f05270 */
[----:B------:R-:W-:Y:S05]  /*0230*/  @P0 EXIT ;  /* 0x000000000000094d */ /* 0x000fea0003800000 */
[----:B------:R-:W0:Y:S01]  /*0240*/  S2UR UR5, SR_CgaCtaId ;  /* 0x00000000000579c3 */ /* 0x000e220000008800 */
[----:B------:R-:W-:-:S07]  /*0250*/  UMOV UR4, 0x400 ;  /* 0x0000040000047882 */ /* 0x000fce0000000000 */
[----:B------:R-:W1:Y:S01]  /*0260*/  LDC.64 R2, c[0x0][0x388] ;  /* 0x0000e200ff027b82 */ /* 0x000e620000000a00 */
[----:B0-----:R-:W-:Y:S01]  /*0270*/  ULEA UR4, UR5, UR4, 0x18 ;  /* 0x0000000405047291 */ /* 0x001fe2000f8ec0ff */
[----:B-1----:R-:W-:-:S08]  /*0280*/  IMAD.WIDE.U32 R2, R15, 0x4, R2 ;  /* 0x000000040f027825 */ /* 0x002fd000078e0002 */
[----:B------:R-:W0:Y:S04]  /*0290*/  LDS R5, [UR4] ;  /* 0x00000004ff057984 */ /* 0x000e280008000800 */
[----:B0-----:R-:W-:Y:S01]  /*02a0*/  STG.E desc[UR6][R2.64], R5 ;  /* 0x0000000502007986 */ /* 0x001fe2000c101906 */
[----:B------:R-:W-:Y:S05]  /*02b0*/  EXIT ;  /* 0x000000000000794d */ /* 0x000fea0003800000 */
.L_x_1:
[----:B------:R-:W-:-:S00]  /*02c0*/  BRA `(.L_x_1) ;  /* 0xfffffffc00fc7947 */ /* 0x000fc0000383ffff */
[----:B------:R-:W-:-:S00]  /*02d0*/  NOP ;  /* 0x0000000000007918 */ /* 0x000fc00000000000 */
        /* <DEDUP_REMOVED lines=10> */
.L_x_2:


//--------------------- .nv.shared._Z9reduceSumPiS_i --------------------------
	.section	.nv.shared._Z9reduceSumPiS_i,"aw",@nobits
	.sectionflags	@""
	.align	16
	.zero		1024


//--------------------- .nv.shared.reserved.0     --------------------------
	.section	.nv.shared.reserved.0,"aw",@nobits
	.weak		__nv_reservedSMEM_offset_0_alias
	.size		__nv_reservedSMEM_offset_0_alias, 0, 64
	.other		__nv_reservedSMEM_offset_0_alias,@"STO_CUDA_RESERVED_SHARED STV_DEFAULT"
__nv_reservedSMEM_offset_0_alias:
	.zero		0
	.zero		64


//--------------------- .nv.constant0._Z9reduceSumPiS_i --------------------------
	.section	.nv.constant0._Z9reduceSumPiS_i,"a",@progbits
	.sectionflags	@""
	.align	4
.nv.constant0._Z9reduceSumPiS_i:
	.zero		916


//--------------------- SYMBOLS --------------------------

	.type		.nv.reservedSmem.offset0,@object
	.size		.nv.reservedSmem.offset0,0x4
	.type		.nv.reservedSmem.cap,@object
	.size		.nv.reservedSmem.cap,0x4
